//
// Generated by NVIDIA NVVM Compiler
//
// Compiler Build ID: CL-36424714
// Cuda compilation tools, release 13.0, V13.0.88
// Based on NVVM 20.0.0
//

.version 9.0
.target sm_100
.address_size 64

	// .globl	_Z10monteKarlofPj

.visible .entry _Z10monteKarlofPj(
	.param .f32 _Z10monteKarlofPj_param_0,
	.param .u64 .ptr .align 1 _Z10monteKarlofPj_param_1
)
{
	.reg .pred 	%p<2>;
	.reg .b32 	%r<10>;
	.reg .b32 	%f<9>;
	.reg .b64 	%rd<3>;

	ld.param.f32 	%f1, [_Z10monteKarlofPj_param_0];
	ld.param.u64 	%rd1, [_Z10monteKarlofPj_param_1];
	mov.u32 	%r1, %ctaid.x;
	mov.u32 	%r2, %ntid.x;
	mov.u32 	%r3, %tid.x;
	mad.lo.s32 	%r4, %r1, %r2, %r3;
	mov.u32 	%r5, %ctaid.y;
	mov.u32 	%r6, %ntid.y;
	mov.u32 	%r7, %tid.y;
	mad.lo.s32 	%r8, %r5, %r6, %r7;
	cvt.rn.f32.s32 	%f2, %r4;
	mul.f32 	%f3, %f1, %f2;
	cvt.rn.f32.u32 	%f4, %r8;
	mul.f32 	%f5, %f1, %f4;
	mul.f32 	%f6, %f5, %f5;
	fma.rn.f32 	%f7, %f3, %f3, %f6;
	sqrt.rn.f32 	%f8, %f7;
	setp.geu.f32 	%p1, %f8, 0f42C80000;
	@%p1 bra 	$L__BB0_2;
	cvta.to.global.u64 	%rd2, %rd1;
	atom.global.add.u32 	%r9, [%rd2], 1;
$L__BB0_2:
	ret;

}


// ===== COMPILED SASS (sm_100) =====

	.target	sm_100

	.elftype	@"ET_EXEC"


//--------------------- .note.nv.tkinfo           --------------------------
	.section	.note.nv.tkinfo,"",@"SHT_NOTE"
	.sectionflags	@"SHF_NOTE_NV_TKINFO"
	.tkinfo
        /*0018*/ 	.word	0x00000002
        /*0030*/ 	.string	""
        /*0030*/ 	.string	"ptxas"
        /*0030*/ 	.string	"Cuda compilation tools, release 13.0, V13.0.88"
        /*0030*/ 	.string	"Build cuda_13.0.r13.0/compiler.36424714_0"
        /*0030*/ 	.string	"-arch sm_100 -m 64 "



//--------------------- .note.nv.cuinfo           --------------------------
	.section	.note.nv.cuinfo,"",@"SHT_NOTE"
	.sectionflags	@"SHF_NOTE_NV_CUINFO"
        /*0018*/ 	.short	0x0002
        /*001a*/ 	.short	0x0064
        /*001c*/ 	.short	0x0082
	.zero		2


//--------------------- .nv.info                  --------------------------
	.section	.nv.info,"",@"SHT_CUDA_INFO"
	.align	4


	//----- nvinfo : EIATTR_REGCOUNT
	.align		4
        /*0000*/ 	.byte	0x04, 0x2f
        /*0002*/ 	.short	(.L_1 - .L_0)
	.align		4
.L_0:
        /*0004*/ 	.word	index@(_Z10monteKarlofPj)
        /*0008*/ 	.word	0x0000000a


	//----- nvinfo : EIATTR_FRAME_SIZE
	.align		4
.L_1:
        /*000c*/ 	.byte	0x04, 0x11
        /*000e*/ 	.short	(.L_3 - .L_2)
	.align		4
.L_2:
        /*0010*/ 	.word	index@($__internal_0_$__cuda_sm20_sqrt_rn_f32_slowpath)
        /*0014*/ 	.word	0x00000000


	//----- nvinfo : EIATTR_FRAME_SIZE
	.align		4
.L_3:
        /*0018*/ 	.byte	0x04, 0x11
        /*001a*/ 	.short	(.L_5 - .L_4)
	.align		4
.L_4:
        /*001c*/ 	.word	index@(_Z10monteKarlofPj)
        /*0020*/ 	.word	0x00000000


	//----- nvinfo : EIATTR_MIN_STACK_SIZE
	.align		4
.L_5:
        /*0024*/ 	.byte	0x04, 0x12
        /*0026*/ 	.short	(.L_7 - .L_6)
	.align		4
.L_6:
        /*0028*/ 	.word	index@(_Z10monteKarlofPj)
        /*002c*/ 	.word	0x00000000
.L_7:


//--------------------- .nv.compat                --------------------------
	.section	.nv.compat,"",@"SHT_CUDA_COMPAT_INFO"
	.align	4
        /*0000*/ 	.byte	0x02, 0x09, 0x00, 0x00, 0x02, 0x02, 0x01, 0x00, 0x02, 0x05, 0x05, 0x00, 0x03, 0x07, 0x01, 0x01
        /*0010*/ 	.byte	0x02, 0x03, 0x00, 0x00, 0x02, 0x06, 0x01, 0x00, 0x04, 0x0b, 0x08, 0x00, 0x01, 0x00, 0x00, 0x00
        /*0020*/ 	.byte	0x00, 0x00, 0x00, 0x00


//--------------------- .nv.info._Z10monteKarlofPj --------------------------
	.section	.nv.info._Z10monteKarlofPj,"",@"SHT_CUDA_INFO"
	.sectionflags	@""
	.align	4


	//----- nvinfo : EIATTR_CUDA_API_VERSION
	.align		4
        /*0000*/ 	.byte	0x04, 0x37
        /*0002*/ 	.short	(.L_9 - .L_8)
.L_8:
        /*0004*/ 	.word	0x00000082


	//----- nvinfo : EIATTR_KPARAM_INFO
	.align		4
.L_9:
        /*0008*/ 	.byte	0x04, 0x17
        /*000a*/ 	.short	(.L_11 - .L_10)
.L_10:
        /*000c*/ 	.word	0x00000000
        /*0010*/ 	.short	0x0001
        /*0012*/ 	.short	0x0008
        /*0014*/ 	.byte	0x00, 0xf5, 0x21, 0x00


	//----- nvinfo : EIATTR_KPARAM_INFO
	.align		4
.L_11:
        /*0018*/ 	.byte	0x04, 0x17
        /*001a*/ 	.short	(.L_13 - .L_12)
.L_12:
        /*001c*/ 	.word	0x00000000
        /*0020*/ 	.short	0x0000
        /*0022*/ 	.short	0x0000
        /*0024*/ 	.byte	0x00, 0xf0, 0x11, 0x00


	//----- nvinfo : EIATTR_SPARSE_MMA_MASK
	.align		4
.L_13:
        /*0028*/ 	.byte	0x03, 0x50
        /*002a*/ 	.short	0x0000


	//----- nvinfo : EIATTR_MAXREG_COUNT
	.align		4
        /*002c*/ 	.byte	0x03, 0x1b
        /*002e*/ 	.short	0x00ff


	//----- nvinfo : EIATTR_MERCURY_ISA_VERSION
	.align		4
        /*0030*/ 	.byte	0x03, 0x5f
        /*0032*/ 	.short	0x0101


	//----- nvinfo : EIATTR_INT_WARP_WIDE_INSTR_OFFSETS
	.align		4
        /*0034*/ 	.byte	0x04, 0x31
        /*0036*/ 	.short	(.L_15 - .L_14)


	//   ....[0]....
.L_14:
        /*0038*/ 	.word	0x00000210


	//----- nvinfo : EIATTR_VRC_CTA_INIT_COUNT
	.align		4
.L_15:
        /*003c*/ 	.byte	0x02, 0x4a
	.zero		1
	.zero		1


	//----- nvinfo : EIATTR_EXIT_INSTR_OFFSETS
	.align		4
        /*0040*/ 	.byte	0x04, 0x1c
        /*0042*/ 	.short	(.L_17 - .L_16)


	//   ....[0]....
.L_16:
        /*0044*/ 	.word	0x000001e0


	//   ....[1]....
        /*0048*/ 	.word	0x00000270


	//----- nvinfo : EIATTR_CRS_STACK_SIZE
	.align		4
.L_17:
        /*004c*/ 	.byte	0x04, 0x1e
        /*004e*/ 	.short	(.L_19 - .L_18)
.L_18:
        /*0050*/ 	.word	0x00000000


	//----- nvinfo : EIATTR_CBANK_PARAM_SIZE
	.align		4
.L_19:
        /*0054*/ 	.byte	0x03, 0x19
        /*0056*/ 	.short	0x0010


	//----- nvinfo : EIATTR_PARAM_CBANK
	.align		4
        /*0058*/ 	.byte	0x04, 0x0a
        /*005a*/ 	.short	(.L_21 - .L_20)
	.align		4
.L_20:
        /*005c*/ 	.word	index@(.nv.constant0._Z10monteKarlofPj)
        /*0060*/ 	.short	0x0380
        /*0062*/ 	.short	0x0010


	//----- nvinfo : EIATTR_SW_WAR
	.align		4
.L_21:
        /*0064*/ 	.byte	0x04, 0x36
        /*0066*/ 	.short	(.L_23 - .L_22)
.L_22:
        /*0068*/ 	.word	0x00000008
.L_23:


//--------------------- .nv.callgraph             --------------------------
	.section	.nv.callgraph,"",@"SHT_CUDA_CALLGRAPH"
	.align	4
	.sectionentsize	8
	.align		4
        /*0000*/ 	.word	0x00000000
	.align		4
        /*0004*/ 	.word	0xffffffff
	.align		4
        /*0008*/ 	.word	0x00000000
	.align		4
        /*000c*/ 	.word	0xfffffffe
	.align		4
        /*0010*/ 	.word	0x00000000
	.align		4
        /*0014*/ 	.word	0xfffffffd
	.align		4
        /*0018*/ 	.word	0x00000000
	.align		4
        /*001c*/ 	.word	0xfffffffc


//--------------------- .text._Z10monteKarlofPj   --------------------------
	.section	.text._Z10monteKarlofPj,"ax",@progbits
	.align	128
        .global         _Z10monteKarlofPj
        .type           _Z10monteKarlofPj,@function
        .size           _Z10monteKarlofPj,(.L_x_5 - _Z10monteKarlofPj)
        .other          _Z10monteKarlofPj,@"STO_CUDA_ENTRY STV_DEFAULT"
_Z10monteKarlofPj:
.text._Z10monteKarlofPj:
[----:B------:R-:W-:Y:S01]  /*0000*/  LDC R1, c[0x0][0x37c] ;  /* 0x0000df00ff017b82 */ /* 0x000fe20000000800 */
[----:B------:R-:W0:Y:S07]  /*0010*/  S2R R5, SR_TID.Y ;  /* 0x0000000000057919 */ /* 0x000e2e0000002200 */
[----:B------:R-:W1:Y:S01]  /*0020*/  LDC R0, c[0x0][0x360] ;  /* 0x0000d800ff007b82 */ /* 0x000e620000000800 */
[----:B------:R-:W2:Y:S01]  /*0030*/  LDCU UR6, c[0x0][0x380] ;  /* 0x00007000ff0677ac */ /* 0x000ea20008000800 */
[----:B------:R-:W-:Y:S01]  /*0040*/  BSSY.RECONVERGENT B0, `(.L_x_0) ;  /* 0x0000018000007945 */ /* 0x000fe20003800200 */
[----:B------:R-:W1:Y:S05]  /*0050*/  S2R R3, SR_TID.X ;  /* 0x0000000000037919 */ /* 0x000e6a0000002100 */
[----:B------:R-:W0:Y:S08]  /*0060*/  S2UR UR5, SR_CTAID.Y ;  /* 0x00000000000579c3 */ /* 0x000e300000002600 */
[----:B------:R-:W0:Y:S08]  /*0070*/  LDC R2, c[0x0][0x364] ;  /* 0x0000d900ff027b82 */ /* 0x000e300000000800 */
[----:B------:R-:W1:Y:S01]  /*0080*/  S2UR UR4, SR_CTAID.X ;  /* 0x00000000000479c3 */ /* 0x000e620000002500 */
[----:B0-----:R-:W-:-:S05]  /*0090*/  IMAD R2, R2, UR5, R5 ;  /* 0x0000000502027c24 */ /* 0x001fca000f8e0205 */
[----:B------:R-:W-:Y:S01]  /*00a0*/  I2FP.F32.U32 R2, R2 ;  /* 0x0000000200027245 */ /* 0x000fe20000201000 */
[----:B-1----:R-:W-:-:S04]  /*00b0*/  IMAD R0, R0, UR4, R3 ;  /* 0x0000000400007c24 */ /* 0x002fc8000f8e0203 */
[----:B--2---:R-:W-:Y:S01]  /*00c0*/  FMUL R2, R2, UR6 ;  /* 0x0000000602027c20 */ /* 0x004fe20008400000 */
[----:B------:R-:W-:-:S03]  /*00d0*/  I2FP.F32.S32 R0, R0 ;  /* 0x0000000000007245 */ /* 0x000fc60000201400 */
[----:B------:R-:W-:Y:S02]  /*00e0*/  FMUL R3, R2, R2 ;  /* 0x0000000202037220 */ /* 0x000fe40000400000 */
[----:B------:R-:W-:-:S04]  /*00f0*/  FMUL R0, R0, UR6 ;  /* 0x0000000600007c20 */ /* 0x000fc80008400000 */
[----:B------:R-:W-:-:S04]  /*0100*/  FFMA R0, R0, R0, R3 ;  /* 0x0000000000007223 */ /* 0x000fc80000000003 */
[----:B------:R0:W1:Y:S01]  /*0110*/  MUFU.RSQ R3, R0 ;  /* 0x0000000000037308 */ /* 0x0000620000001400 */
[----:B------:R-:W-:-:S04]  /*0120*/  IADD3 R2, PT, PT, R0, -0xd000000, RZ ;  /* 0xf300000000027810 */ /* 0x000fc80007ffe0ff */
[----:B------:R-:W-:-:S13]  /*0130*/  ISETP.GT.U32.AND P0, PT, R2, 0x727fffff, PT ;  /* 0x727fffff0200780c */ /* 0x000fda0003f04070 */
[----:B01----:R-:W-:Y:S05]  /*0140*/  @!P0 BRA `(.L_x_1) ;  /* 0x00000000000c8947 */ /* 0x003fea0003800000 */
[----:B------:R-:W-:-:S07]  /*0150*/  MOV R7, 0x170 ;  /* 0x0000017000077802 */ /* 0x000fce0000000f00 */
[----:B------:R-:W-:Y:S05]  /*0160*/  CALL.REL.NOINC `($__internal_0_$__cuda_sm20_sqrt_rn_f32_slowpath) ;  /* 0x0000000000447944 */ /* 0x000fea0003c00000 */
[----:B------:R-:W-:Y:S05]  /*0170*/  BRA `(.L_x_2) ;  /* 0x0000000000107947 */ /* 0x000fea0003800000 */
.L_x_1:
[----:B------:R-:W-:Y:S01]  /*0180*/  FMUL.FTZ R5, R0, R3 ;  /* 0x0000000300057220 */ /* 0x000fe20000410000 */
[----:B------:R-:W-:-:S03]  /*0190*/  FMUL.FTZ R3, R3, 0.5 ;  /* 0x3f00000003037820 */ /* 0x000fc60000410000 */
[----:B------:R-:W-:-:S04]  /*01a0*/  FFMA R0, -R5, R5, R0 ;  /* 0x0000000505007223 */ /* 0x000fc80000000100 */
[----:B------:R-:W-:-:S07]  /*01b0*/  FFMA R0, R0, R3, R5 ;  /* 0x0000000300007223 */ /* 0x000fce0000000005 */
.L_x_2:
[----:B------:R-:W-:Y:S05]  /*01c0*/  BSYNC.RECONVERGENT B0 ;  /* 0x0000000000007941 */ /* 0x000fea0003800200 */
.L_x_0:
[----:B------:R-:W-:-:S13]  /*01d0*/  FSETP.GEU.AND P0, PT, R0, 100, PT ;  /* 0x42c800000000780b */ /* 0x000fda0003f0e000 */
[----:B------:R-:W-:Y:S05]  /*01e0*/  @P0 EXIT ;  /* 0x000000000000094d */ /* 0x000fea0003800000 */
[----:B------:R-:W0:Y:S01]  /*01f0*/  S2R R0, SR_LANEID ;  /* 0x0000000000007919 */ /* 0x000e220000000000 */
[----:B------:R-:W1:Y:S01]  /*0200*/  LDC.64 R2, c[0x0][0x388] ;  /* 0x0000e200ff027b82 */ /* 0x000e620000000a00 */
[----:B------:R-:W-:Y:S01]  /*0210*/  VOTEU.ANY UR6, UPT, PT ;  /* 0x0000000000067886 */ /* 0x000fe200038e0100 */
[----:B------:R-:W1:Y:S01]  /*0220*/  LDCU.64 UR4, c[0x0][0x358] ;  /* 0x00006b00ff0477ac */ /* 0x000e620008000a00 */
[----:B------:R-:W1:Y:S01]  /*0230*/  POPC R5, UR6 ;  /* 0x0000000600057d09 */ /* 0x000e620008000000 */
[----:B------:R-:W-:-:S06]  /*0240*/  UFLO.U32 UR7, UR6 ;  /* 0x00000006000772bd */ /* 0x000fcc00080e0000 */
[----:B0-----:R-:W-:-:S13]  /*0250*/  ISETP.EQ.U32.AND P0, PT, R0, UR7, PT ;  /* 0x0000000700007c0c */ /* 0x001fda000bf02070 */
[----:B-1----:R-:W-:Y:S01]  /*0260*/  @P0 REDG.E.ADD.STRONG.GPU desc[UR4][R2.64], R5 ;  /* 0x000000050200098e */ /* 0x002fe2000c12e104 */
[----:B------:R-:W-:Y:S05]  /*0270*/  EXIT ;  /* 0x000000000000794d */ /* 0x000fea0003800000 */
        .weak           $__internal_0_$__cuda_sm20_sqrt_rn_f32_slowpath
        .type           $__internal_0_$__cuda_sm20_sqrt_rn_f32_slowpath,@function
        .size           $__internal_0_$__cuda_sm20_sqrt_rn_f32_slowpath,(.L_x_5 - $__internal_0_$__cuda_sm20_sqrt_rn_f32_slowpath)
$__internal_0_$__cuda_sm20_sqrt_rn_f32_slowpath:
[----:B------:R-:W-:-:S13]  /*0280*/  LOP3.LUT P0, RZ, R0, 0x7fffffff, RZ, 0xc0, !PT ;  /* 0x7fffffff00ff7812 */ /* 0x000fda000780c0ff */
[----:B------:R-:W-:Y:S01]  /*0290*/  @!P0 MOV R2, R0 ;  /* 0x0000000000028202 */ /* 0x000fe20000000f00 */
[----:B------:R-:W-:Y:S06]  /*02a0*/  @!P0 BRA `(.L_x_3) ;  /* 0x0000000000408947 */ /* 0x000fec0003800000 */
[----:B------:R-:W-:-:S13]  /*02b0*/  FSETP.GEU.FTZ.AND P0, PT, R0, RZ, PT ;  /* 0x000000ff0000720b */ /* 0x000fda0003f1e000 */
[----:B------:R-:W-:Y:S01]  /*02c0*/  @!P0 MOV R2, 0x7fffffff ;  /* 0x7fffffff00028802 */ /* 0x000fe20000000f00 */
[----:B------:R-:W-:Y:S06]  /*02d0*/  @!P0 BRA `(.L_x_3) ;  /* 0x0000000000348947 */ /* 0x000fec0003800000 */
[----:B------:R-:W-:-:S13]  /*02e0*/  FSETP.GTU.FTZ.AND P0, PT, |R0|, +INF , PT ;  /* 0x7f8000000000780b */ /* 0x000fda0003f1c200 */
[----:B------:R-:W-:Y:S01]  /*02f0*/  @P0 FADD.FTZ R2, R0, 1 ;  /* 0x3f80000000020421 */ /* 0x000fe20000010000 */
[----:B------:R-:W-:Y:S06]  /*0300*/  @P0 BRA `(.L_x_3) ;  /* 0x0000000000280947 */ /* 0x000fec0003800000 */
[----:B------:R-:W-:-:S13]  /*0310*/  FSETP.NEU.FTZ.AND P0, PT, |R0|, +INF , PT ;  /* 0x7f8000000000780b */ /* 0x000fda0003f1d200 */
[----:B------:R-:W-:-:S04]  /*0320*/  @P0 FFMA R3, R0, 1.84467440737095516160e+19, RZ ;  /* 0x5f80000000030823 */ /* 0x000fc800000000ff */
[----:B------:R-:W0:Y:S02]  /*0330*/  @P0 MUFU.RSQ R2, R3 ;  /* 0x0000000300020308 */ /* 0x000e240000001400 */
[----:B0-----:R-:W-:Y:S01]  /*0340*/  @P0 FMUL.FTZ R4, R3, R2 ;  /* 0x0000000203040220 */ /* 0x001fe20000410000 */
[----:B------:R-:W-:Y:S01]  /*0350*/  @P0 FMUL.FTZ R6, R2, 0.5 ;  /* 0x3f00000002060820 */ /* 0x000fe20000410000 */
[----:B------:R-:W-:Y:S02]  /*0360*/  @!P0 MOV R2, R0 ;  /* 0x0000000000028202 */ /* 0x000fe40000000f00 */
[----:B------:R-:W-:-:S04]  /*0370*/  @P0 FADD.FTZ R5, -R4, -RZ ;  /* 0x800000ff04050221 */ /* 0x000fc80000010100 */
[----:B------:R-:W-:-:S04]  /*0380*/  @P0 FFMA R5, R4, R5, R3 ;  /* 0x0000000504050223 */ /* 0x000fc80000000003 */
[----:B------:R-:W-:-:S04]  /*0390*/  @P0 FFMA R5, R5, R6, R4 ;  /* 0x0000000605050223 */ /* 0x000fc80000000004 */
[----:B------:R-:W-:-:S07]  /*03a0*/  @P0 FMUL.FTZ R2, R5, 2.3283064365386962891e-10 ;  /* 0x2f80000005020820 */ /* 0x000fce0000410000 */
.L_x_3:
[----:B------:R-:W-:Y:S01]  /*03b0*/  HFMA2 R3, -RZ, RZ, 0, 0 ;  /* 0x00000000ff037431 */ /* 0x000fe200000001ff */
[----:B------:R-:W-:Y:S02]  /*03c0*/  MOV R0, R2 ;  /* 0x0000000200007202 */ /* 0x000fe40000000f00 */
[----:B------:R-:W-:-:S04]  /*03d0*/  MOV R2, R7 ;  /* 0x0000000700027202 */ /* 0x000fc80000000f00 */
[----:B------:R-:W-:Y:S05]  /*03e0*/  RET.REL.NODEC R2 `(_Z10monteKarlofPj) ;  /* 0xfffffffc02047950 */ /* 0x000fea0003c3ffff */
.L_x_4:
[----:B------:R-:W-:-:S00]  /*03f0*/  BRA `(.L_x_4) ;  /* 0xfffffffc00fc7947 */ /* 0x000fc0000383ffff */
[----:B------:R-:W-:-:S00]  /*0400*/  NOP ;  /* 0x0000000000007918 */ /* 0x000fc00000000000 */
[----:B------:R-:W-:-:S00]  /*0410*/  NOP ;  /* 0x0000000000007918 */ /* 0x000fc00000000000 */
[----:B------:R-:W-:-:S00]  /*0420*/  NOP ;  /* 0x0000000000007918 */ /* 0x000fc00000000000 */
[----:B------:R-:W-:-:S00]  /*0430*/  NOP ;  /* 0x0000000000007918 */ /* 0x000fc00000000000 */
[----:B------:R-:W-:-:S00]  /*0440*/  NOP ;  /* 0x0000000000007918 */ /* 0x000fc00000000000 */
[----:B------:R-:W-:-:S00]  /*0450*/  NOP ;  /* 0x0000000000007918 */ /* 0x000fc00000000000 */
[----:B------:R-:W-:-:S00]  /*0460*/  NOP ;  /* 0x0000000000007918 */ /* 0x000fc00000000000 */
[----:B------:R-:W-:-:S00]  /*0470*/  NOP ;  /* 0x0000000000007918 */ /* 0x000fc00000000000 */
.L_x_5:


//--------------------- .nv.shared.reserved.0     --------------------------
	.section	.nv.shared.reserved.0,"aw",@nobits
	.weak		__nv_reservedSMEM_offset_0_alias
	.size		__nv_reservedSMEM_offset_0_alias, 0, 64
	.other		__nv_reservedSMEM_offset_0_alias,@"STO_CUDA_RESERVED_SHARED STV_DEFAULT"
__nv_reservedSMEM_offset_0_alias:
	.zero		0
	.zero		64


//--------------------- .nv.constant0._Z10monteKarlofPj --------------------------
	.section	.nv.constant0._Z10monteKarlofPj,"a",@progbits
	.sectionflags	@""
	.align	4
.nv.constant0._Z10monteKarlofPj:
	.zero		912


//--------------------- SYMBOLS --------------------------

	.type		.nv.reservedSmem.offset0,@object
	.size		.nv.reservedSmem.offset0,0x4
